	.headerflags	@"EF_CUDA_TEXMODE_UNIFIED EF_CUDA_64BIT_ADDRESS EF_CUDA_ACCELERATORS EF_CUDA_SM90 EF_CUDA_VIRTUAL_SM(EF_CUDA_SM90)"
	.elftype	@"ET_EXEC"


//--------------------- .nv.info                  --------------------------
	.section	.nv.info,"",@"SHT_CUDA_INFO"
	.align	4


	//----- nvinfo : EIATTR_REGCOUNT
	.align		4
        /*0000*/ 	.byte	0x04, 0x2f
        /*0002*/ 	.short	(.L_3 - .L_2)
	.align		4
.L_2:
        /*0004*/ 	.word	index@(triton_poi_fused__native_batch_norm_legit_no_training_add_relu_16)
        /*0008*/ 	.word	0x00000014


	//----- nvinfo : EIATTR_MIN_STACK_SIZE
	.align		4
.L_3:
        /*000c*/ 	.byte	0x04, 0x12
        /*000e*/ 	.short	(.L_5 - .L_4)
	.align		4
.L_4:
        /*0010*/ 	.word	index@(triton_poi_fused__native_batch_norm_legit_no_training_add_relu_16)
        /*0014*/ 	.word	0x00000000


	//----- nvinfo : EIATTR_FRAME_SIZE
	.align		4
.L_5:
        /*0018*/ 	.byte	0x04, 0x11
        /*001a*/ 	.short	(.L_7 - .L_6)
	.align		4
.L_6:
        /*001c*/ 	.word	index@(triton_poi_fused__native_batch_norm_legit_no_training_add_relu_16)
        /*0020*/ 	.word	0x00000000


	//----- nvinfo : EIATTR_MIN_STACK_SIZE
	.align		4
.L_7:
        /*0024*/ 	.byte	0x04, 0x12
        /*0026*/ 	.short	(.L_9 - .L_8)
	.align		4
.L_8:
        /*0028*/ 	.word	index@(triton_poi_fused__native_batch_norm_legit_no_training_add_relu_16)
        /*002c*/ 	.word	0x00000000
.L_9:


//--------------------- .nv.info.triton_poi_fused__native_batch_norm_legit_no_training_add_relu_16 --------------------------
	.section	.nv.info.triton_poi_fused__native_batch_norm_legit_no_training_add_relu_16,"",@"SHT_CUDA_INFO"
	.sectionflags	@""
	.align	4


	//----- nvinfo : EIATTR_CUDA_API_VERSION
	.align		4
        /*0000*/ 	.byte	0x04, 0x37
        /*0002*/ 	.short	(.L_11 - .L_10)
.L_10:
        /*0004*/ 	.word	0x0000007c


	//----- nvinfo : EIATTR_KPARAM_INFO
	.align		4
.L_11:
        /*0008*/ 	.byte	0x04, 0x17
        /*000a*/ 	.short	(.L_13 - .L_12)
.L_12:
        /*000c*/ 	.word	0x00000000
        /*0010*/ 	.short	0x0007
        /*0012*/ 	.short	0x0038
        /*0014*/ 	.byte	0x00, 0xf0, 0x11, 0x00


	//----- nvinfo : EIATTR_KPARAM_INFO
	.align		4
.L_13:
        /*0018*/ 	.byte	0x04, 0x17
        /*001a*/ 	.short	(.L_15 - .L_14)
.L_14:
        /*001c*/ 	.word	0x00000000
        /*0020*/ 	.short	0x0006
        /*0022*/ 	.short	0x0030
        /*0024*/ 	.byte	0x00, 0xf4, 0x21, 0x00


	//----- nvinfo : EIATTR_KPARAM_INFO
	.align		4
.L_15:
        /*0028*/ 	.byte	0x04, 0x17
        /*002a*/ 	.short	(.L_17 - .L_16)
.L_16:
        /*002c*/ 	.word	0x00000000
        /*0030*/ 	.short	0x0005
        /*0032*/ 	.short	0x0028
        /*0034*/ 	.byte	0x00, 0xf4, 0x21, 0x00


	//----- nvinfo : EIATTR_KPARAM_INFO
	.align		4
.L_17:
        /*0038*/ 	.byte	0x04, 0x17
        /*003a*/ 	.short	(.L_19 - .L_18)
.L_18:
        /*003c*/ 	.word	0x00000000
        /*0040*/ 	.short	0x0004
        /*0042*/ 	.short	0x0020
        /*0044*/ 	.byte	0x00, 0xf4, 0x21, 0x00


	//----- nvinfo : EIATTR_KPARAM_INFO
	.align		4
.L_19:
        /*0048*/ 	.byte	0x04, 0x17
        /*004a*/ 	.short	(.L_21 - .L_20)
.L_20:
        /*004c*/ 	.word	0x00000000
        /*0050*/ 	.short	0x0003
        /*0052*/ 	.short	0x0018
        /*0054*/ 	.byte	0x00, 0xf4, 0x21, 0x00


	//----- nvinfo : EIATTR_KPARAM_INFO
	.align		4
.L_21:
        /*0058*/ 	.byte	0x04, 0x17
        /*005a*/ 	.short	(.L_23 - .L_22)
.L_22:
        /*005c*/ 	.word	0x00000000
        /*0060*/ 	.short	0x0002
        /*0062*/ 	.short	0x0010
        /*0064*/ 	.byte	0x00, 0xf4, 0x21, 0x00


	//----- nvinfo : EIATTR_KPARAM_INFO
	.align		4
.L_23:
        /*0068*/ 	.byte	0x04, 0x17
        /*006a*/ 	.short	(.L_25 - .L_24)
.L_24:
        /*006c*/ 	.word	0x00000000
        /*0070*/ 	.short	0x0001
        /*0072*/ 	.short	0x0008
        /*0074*/ 	.byte	0x00, 0xf4, 0x21, 0x00


	//----- nvinfo : EIATTR_KPARAM_INFO
	.align		4
.L_25:
        /*0078*/ 	.byte	0x04, 0x17
        /*007a*/ 	.short	(.L_27 - .L_26)
.L_26:
        /*007c*/ 	.word	0x00000000
        /*0080*/ 	.short	0x0000
        /*0082*/ 	.short	0x0000
        /*0084*/ 	.byte	0x00, 0xf4, 0x21, 0x00


	//----- nvinfo : EIATTR_SPARSE_MMA_MASK
	.align		4
.L_27:
        /*0088*/ 	.byte	0x03, 0x50
        /*008a*/ 	.short	0x0000


	//----- nvinfo : EIATTR_MAXREG_COUNT
	.align		4
        /*008c*/ 	.byte	0x03, 0x1b
        /*008e*/ 	.short	0x00ff


	//----- nvinfo : EIATTR_EXIT_INSTR_OFFSETS
	.align		4
        /*0090*/ 	.byte	0x04, 0x1c
        /*0092*/ 	.short	(.L_29 - .L_28)


	//   ....[0]....
.L_28:
        /*0094*/ 	.word	0x00000420


	//----- nvinfo : EIATTR_REQNTID
	.align		4
.L_29:
        /*0098*/ 	.byte	0x04, 0x10
        /*009a*/ 	.short	(.L_31 - .L_30)
.L_30:
        /*009c*/ 	.word	0x00000080
        /*00a0*/ 	.word	0x00000001
        /*00a4*/ 	.word	0x00000001


	//----- nvinfo : EIATTR_CBANK_PARAM_SIZE
	.align		4
.L_31:
        /*00a8*/ 	.byte	0x03, 0x19
        /*00aa*/ 	.short	0x003c


	//----- nvinfo : EIATTR_PARAM_CBANK
	.align		4
        /*00ac*/ 	.byte	0x04, 0x0a
        /*00ae*/ 	.short	(.L_33 - .L_32)
	.align		4
.L_32:
        /*00b0*/ 	.word	index@(.nv.constant0.triton_poi_fused__native_batch_norm_legit_no_training_add_relu_16)
        /*00b4*/ 	.short	0x0210
        /*00b6*/ 	.short	0x003c


	//----- nvinfo : EIATTR_SW_WAR
	.align		4
.L_33:
        /*00b8*/ 	.byte	0x04, 0x36
        /*00ba*/ 	.short	(.L_35 - .L_34)
.L_34:
        /*00bc*/ 	.word	0x00000008
.L_35:


//--------------------- .nv.callgraph             --------------------------
	.section	.nv.callgraph,"",@"SHT_CUDA_CALLGRAPH"
	.align	4
	.sectionentsize	8
	.align		4
        /*0000*/ 	.word	0x00000000
	.align		4
        /*0004*/ 	.word	0xffffffff
	.align		4
        /*0008*/ 	.word	0x00000000
	.align		4
        /*000c*/ 	.word	0xfffffffe
	.align		4
        /*0010*/ 	.word	0x00000000
	.align		4
        /*0014*/ 	.word	0xfffffffd
	.align		4
        /*0018*/ 	.word	0x00000000
	.align		4
        /*001c*/ 	.word	0xfffffffc


//--------------------- .nv.constant4             --------------------------
	.section	.nv.constant4,"a",@progbits
	.align	8
	.align		8
.nv.constant4:
        /*0000*/ 	.dword	_$_str
	.align		8
        /*0008*/ 	.dword	_$_str_$_2


//--------------------- .text.triton_poi_fused__native_batch_norm_legit_no_training_add_relu_16 --------------------------
	.section	.text.triton_poi_fused__native_batch_norm_legit_no_training_add_relu_16,"ax",@progbits
	.align	128
        .global         triton_poi_fused__native_batch_norm_legit_no_training_add_relu_16
        .type           triton_poi_fused__native_batch_norm_legit_no_training_add_relu_16,@function
        .size           triton_poi_fused__native_batch_norm_legit_no_training_add_relu_16,(.L_x_1 - triton_poi_fused__native_batch_norm_legit_no_training_add_relu_16)
        .other          triton_poi_fused__native_batch_norm_legit_no_training_add_relu_16,@"STO_CUDA_ENTRY STV_DEFAULT"
triton_poi_fused__native_batch_norm_legit_no_training_add_relu_16:
.text.triton_poi_fused__native_batch_norm_legit_no_training_add_relu_16:
[----:B------:R-:W-:Y:S01]  /*0000*/  LDC R1, c[0x0][0x28] ;  /* 0x00000a00ff017b82 */ /* 0x000fe20000000800 */
[----:B------:R-:W1:Y:S07]  /*0010*/  S2R R0, SR_TID.X ;  /* 0x0000000000007919 */ /* 0x000e6e0000002100 */
[----:B------:R-:W2:Y:S01]  /*0020*/  LDC.64 R2, c[0x0][0x220] ;  /* 0x00008800ff027b82 */ /* 0x000ea20000000a00 */
[----:B------:R-:W-:Y:S01]  /*0030*/  ULDC.64 UR4, c[0x0][0x208] ;  /* 0x0000820000047ab9 */ /* 0x000fe20000000a00 */
[----:B------:R-:W3:Y:S06]  /*0040*/  S2R R7, SR_CTAID.X ;  /* 0x0000000000077919 */ /* 0x000eec0000002500 */
[----:B------:R-:W4:Y:S08]  /*0050*/  LDC.64 R8, c[0x0][0x228] ;  /* 0x00008a00ff087b82 */ /* 0x000f300000000a00 */
[----:B------:R-:W5:Y:S08]  /*0060*/  LDC.64 R10, c[0x0][0x230] ;  /* 0x00008c00ff0a7b82 */ /* 0x000f700000000a00 */
[----:B------:R-:W4:Y:S01]  /*0070*/  LDC.64 R12, c[0x0][0x238] ;  /* 0x00008e00ff0c7b82 */ /* 0x000f220000000a00 */
[----:B-1----:R-:W-:-:S02]  /*0080*/  SHF.L.U32 R0, R0, 0x1, RZ ;  /* 0x0000000100007819 */ /* 0x002fc400000006ff */
[----:B---3--:R-:W-:Y:S02]  /*0090*/  SHF.R.S32.HI R5, RZ, 0x17, R7 ;  /* 0x00000017ff057819 */ /* 0x008fe40000011407 */
[----:B------:R-:W-:Y:S02]  /*00a0*/  LOP3.LUT R0, R0, 0xfe, RZ, 0xc0, !PT ;  /* 0x000000fe00007812 */ /* 0x000fe400078ec0ff */
[----:B------:R-:W-:Y:S02]  /*00b0*/  SGXT R5, R5, 0x1 ;  /* 0x000000010505781a */ /* 0x000fe40000000200 */
[----:B------:R-:W-:Y:S02]  /*00c0*/  LEA R0, R7, R0, 0x8 ;  /* 0x0000000007007211 */ /* 0x000fe400078e40ff */
[----:B------:R-:W1:Y:S02]  /*00d0*/  LDC.64 R6, c[0x0][0x218] ;  /* 0x00008600ff067b82 */ /* 0x000e640000000a00 */
[----:B------:R-:W-:-:S04]  /*00e0*/  LEA.HI R5, R5, R0, RZ, 0x6 ;  /* 0x0000000005057211 */ /* 0x000fc800078f30ff */
[----:B------:R-:W-:-:S04]  /*00f0*/  LOP3.LUT R5, R5, 0xffffffc0, RZ, 0xc0, !PT ;  /* 0xffffffc005057812 */ /* 0x000fc800078ec0ff */
[----:B------:R-:W-:Y:S02]  /*0100*/  IADD3 R15, R0, -R5, RZ ;  /* 0x80000005000f7210 */ /* 0x000fe40007ffe0ff */
[----:B------:R-:W3:Y:S03]  /*0110*/  LDC.64 R4, c[0x0][0x210] ;  /* 0x00008400ff047b82 */ /* 0x000ee60000000a00 */
[----:B--2---:R-:W-:-:S06]  /*0120*/  IMAD.WIDE R2, R15, 0x4, R2 ;  /* 0x000000040f027825 */ /* 0x004fcc00078e0202 */
[----:B------:R-:W2:Y:S01]  /*0130*/  LDG.E.EL.64 R2, desc[UR4][R2.64] ;  /* 0x0000000402027981 */ /* 0x000ea2000c2e1b00 */
[----:B-1----:R-:W-:-:S04]  /*0140*/  IMAD.WIDE R6, R15, 0x4, R6 ;  /* 0x000000040f067825 */ /* 0x002fc800078e0206 */
[C---:B----4-:R-:W-:Y:S02]  /*0150*/  IMAD.WIDE R8, R15.reuse, 0x4, R8 ;  /* 0x000000040f087825 */ /* 0x050fe400078e0208 */
[----:B------:R-:W4:Y:S02]  /*0160*/  LDG.E.EL.64 R6, desc[UR4][R6.64] ;  /* 0x0000000406067981 */ /* 0x000f24000c2e1b00 */
[----:B-----5:R-:W-:Y:S02]  /*0170*/  IMAD.WIDE R10, R15, 0x4, R10 ;  /* 0x000000040f0a7825 */ /* 0x020fe400078e020a */
[----:B------:R-:W5:Y:S02]  /*0180*/  LDG.E.EL.64 R8, desc[UR4][R8.64] ;  /* 0x0000000408087981 */ /* 0x000f64000c2e1b00 */
[C---:B---3--:R-:W-:Y:S02]  /*0190*/  IMAD.WIDE R4, R0.reuse, 0x4, R4 ;  /* 0x0000000400047825 */ /* 0x048fe400078e0204 */
[----:B------:R-:W5:Y:S04]  /*01a0*/  LDG.E.EL.64 R10, desc[UR4][R10.64] ;  /* 0x000000040a0a7981 */ /* 0x000f68000c2e1b00 */
[----:B------:R-:W4:Y:S01]  /*01b0*/  LDG.E.64 R4, desc[UR4][R4.64] ;  /* 0x0000000404047981 */ /* 0x000f22000c1e1b00 */
[----:B0-----:R-:W-:-:S06]  /*01c0*/  IMAD.WIDE R12, R0, 0x4, R12 ;  /* 0x00000004000c7825 */ /* 0x001fcc00078e020c */
[----:B------:R-:W3:Y:S01]  /*01d0*/  LDG.E.64 R12, desc[UR4][R12.64] ;  /* 0x000000040c0c7981 */ /* 0x000ee2000c1e1b00 */
[----:B------:R-:W-:Y:S01]  /*01e0*/  HFMA2.MMA R16, -RZ, RZ, 1.625, 0 ;  /* 0x3e800000ff107435 */ /* 0x000fe200000001ff */
[----:B--2---:R-:W-:Y:S01]  /*01f0*/  FADD R2, R2, 9.9999997473787516356e-06 ;  /* 0x3727c5ac02027421 */ /* 0x004fe20000000000 */
[----:B------:R-:W-:-:S03]  /*0200*/  FADD R3, R3, 9.9999997473787516356e-06 ;  /* 0x3727c5ac03037421 */ /* 0x000fc60000000000 */
[----:B------:R-:W0:Y:S08]  /*0210*/  MUFU.SQRT R14, R2 ;  /* 0x00000002000e7308 */ /* 0x000e300000002000 */
[----:B------:R1:W2:Y:S01]  /*0220*/  MUFU.SQRT R15, R3 ;  /* 0x00000003000f7308 */ /* 0x0002a20000002000 */
[C---:B0-----:R-:W-:Y:S02]  /*0230*/  FSETP.GT.AND P0, PT, R14.reuse, 8.50705917302346158658e+37, PT ;  /* 0x7e8000000e00780b */ /* 0x041fe40003f04000 */
[----:B------:R-:W-:Y:S01]  /*0240*/  FSETP.GEU.AND P2, PT, R14, 1.175494350822287508e-38, PT ;  /* 0x008000000e00780b */ /* 0x000fe20003f4e000 */
[----:B-1----:R-:W0:Y:S01]  /*0250*/  LDC.64 R2, c[0x0][0x240] ;  /* 0x00009000ff027b82 */ /* 0x002e220000000a00 */
[----:B--2---:R-:W-:-:S02]  /*0260*/  FSETP.GT.AND P1, PT, R15, 8.50705917302346158658e+37, PT ;  /* 0x7e8000000f00780b */ /* 0x004fc40003f24000 */
[----:B------:R-:W-:-:S07]  /*0270*/  FSETP.GEU.AND P3, PT, R15, 1.175494350822287508e-38, PT ;  /* 0x008000000f00780b */ /* 0x000fce0003f6e000 */
[----:B------:R-:W-:-:S04]  /*0280*/  @P0 FMUL R14, R14, 0.25 ;  /* 0x3e8000000e0e0820 */ /* 0x000fc80000400000 */
[----:B------:R-:W-:Y:S01]  /*0290*/  @!P2 FMUL R14, R14, 16777216 ;  /* 0x4b8000000e0ea820 */ /* 0x000fe20000400000 */
[----:B------:R-:W-:-:S04]  /*02a0*/  @P1 FMUL R15, R15, 0.25 ;  /* 0x3e8000000f0f1820 */ /* 0x000fc80000400000 */
[----:B------:R-:W-:Y:S01]  /*02b0*/  @!P3 FMUL R15, R15, 16777216 ;  /* 0x4b8000000f0fb820 */ /* 0x000fe20000400000 */
[----:B------:R-:W1:Y:S01]  /*02c0*/  MUFU.RCP R14, R14 ;  /* 0x0000000e000e7308 */ /* 0x000e620000001000 */
[----:B------:R-:W-:-:S07]  /*02d0*/  FSEL R17, R16, 1, P0 ;  /* 0x3f80000010117808 */ /* 0x000fce0000000000 */
[----:B------:R-:W2:Y:S01]  /*02e0*/  MUFU.RCP R15, R15 ;  /* 0x0000000f000f7308 */ /* 0x000ea20000001000 */
[----:B------:R-:W-:Y:S01]  /*02f0*/  FSEL R16, R16, 1, P1 ;  /* 0x3f80000010107808 */ /* 0x000fe20000800000 */
[----:B------:R-:W-:Y:S01]  /*0300*/  @!P2 FMUL R17, R17, 16777216 ;  /* 0x4b8000001111a820 */ /* 0x000fe20000400000 */
[----:B----4-:R-:W-:-:S03]  /*0310*/  FADD R4, R4, -R6 ;  /* 0x8000000604047221 */ /* 0x010fc60000000000 */
[----:B------:R-:W-:Y:S01]  /*0320*/  @!P3 FMUL R16, R16, 16777216 ;  /* 0x4b8000001010b820 */ /* 0x000fe20000400000 */
[----:B-1----:R-:W-:Y:S01]  /*0330*/  FMUL R17, R14, R17 ;  /* 0x000000110e117220 */ /* 0x002fe20000400000 */
[----:B------:R-:W-:-:S03]  /*0340*/  FADD R5, R5, -R7 ;  /* 0x8000000705057221 */ /* 0x000fc60000000000 */
[----:B------:R-:W-:Y:S01]  /*0350*/  FMUL R17, R4, R17 ;  /* 0x0000001104117220 */ /* 0x000fe20000400000 */
[----:B--2---:R-:W-:-:S03]  /*0360*/  FMUL R16, R15, R16 ;  /* 0x000000100f107220 */ /* 0x004fc60000400000 */
[----:B-----5:R-:W-:Y:S01]  /*0370*/  FFMA R17, R8, R17, R10 ;  /* 0x0000001108117223 */ /* 0x020fe2000000000a */
[----:B------:R-:W-:-:S04]  /*0380*/  FMUL R16, R5, R16 ;  /* 0x0000001005107220 */ /* 0x000fc80000400000 */
[----:B------:R-:W-:Y:S01]  /*0390*/  FFMA R16, R9, R16, R11 ;  /* 0x0000001009107223 */ /* 0x000fe2000000000b */
[----:B---3--:R-:W-:Y:S01]  /*03a0*/  FSETP.GEU.AND P0, PT, R17, -R12, PT ;  /* 0x8000000c1100720b */ /* 0x008fe20003f0e000 */
[----:B------:R-:W-:Y:S02]  /*03b0*/  FADD R12, R12, R17 ;  /* 0x000000110c0c7221 */ /* 0x000fe40000000000 */
[----:B------:R-:W-:Y:S01]  /*03c0*/  FADD R4, R13, R16 ;  /* 0x000000100d047221 */ /* 0x000fe20000000000 */
[----:B------:R-:W-:Y:S01]  /*03d0*/  FSETP.GEU.AND P1, PT, R16, -R13, PT ;  /* 0x8000000d1000720b */ /* 0x000fe20003f2e000 */
[----:B0-----:R-:W-:Y:S01]  /*03e0*/  IMAD.WIDE R2, R0, 0x4, R2 ;  /* 0x0000000400027825 */ /* 0x001fe200078e0202 */
[----:B------:R-:W-:Y:S02]  /*03f0*/  FSEL R12, R12, RZ, P0 ;  /* 0x000000ff0c0c7208 */ /* 0x000fe40000000000 */
[----:B------:R-:W-:-:S05]  /*0400*/  FSEL R13, R4, RZ, P1 ;  /* 0x000000ff040d7208 */ /* 0x000fca0000800000 */
[----:B------:R-:W-:Y:S01]  /*0410*/  STG.E.64 desc[UR4][R2.64], R12 ;  /* 0x0000000c02007986 */ /* 0x000fe2000c101b04 */
[----:B------:R-:W-:Y:S05]  /*0420*/  EXIT ;  /* 0x000000000000794d */ /* 0x000fea0003800000 */
.L_x_0:
[----:B------:R-:W-:-:S00]  /*0430*/  BRA `(.L_x_0) ;  /* 0xfffffffc00fc7947 */ /* 0x000fc0000383ffff */
[----:B------:R-:W-:-:S00]  /*0440*/  NOP ;  /* 0x0000000000007918 */ /* 0x000fc00000000000 */
        /* <DEDUP_REMOVED lines=11> */
.L_x_1:


//--------------------- .nv.global.init           --------------------------
	.section	.nv.global.init,"aw",@progbits
.nv.global.init:
	.type		_$_str,@object
	.size		_$_str,(_$_str_$_2 - _$_str)
_$_str:
        /*0000*/ 	.byte	0x5f, 0x5f, 0x43, 0x55, 0x44, 0x41, 0x5f, 0x46, 0x54, 0x5a, 0x00
	.type		_$_str_$_2,@object
	.size		_$_str_$_2,(.L_1 - _$_str_$_2)
_$_str_$_2:
        /*000b*/ 	.byte	0x5f, 0x5f, 0x43, 0x55, 0x44, 0x41, 0x5f, 0x50, 0x52, 0x45, 0x43, 0x5f, 0x53, 0x51, 0x52, 0x54
        /*001b*/ 	.byte	0x00
.L_1:


//--------------------- .nv.constant0.triton_poi_fused__native_batch_norm_legit_no_training_add_relu_16 --------------------------
	.section	.nv.constant0.triton_poi_fused__native_batch_norm_legit_no_training_add_relu_16,"a",@progbits
	.sectionflags	@""
	.align	4
.nv.constant0.triton_poi_fused__native_batch_norm_legit_no_training_add_relu_16:
	.zero		588
